	.headerflags	@"EF_CUDA_TEXMODE_UNIFIED EF_CUDA_64BIT_ADDRESS EF_CUDA_ACCELERATORS EF_CUDA_SM90 EF_CUDA_VIRTUAL_SM(EF_CUDA_SM90)"
	.elftype	@"ET_EXEC"


//--------------------- .nv.info                  --------------------------
	.section	.nv.info,"",@"SHT_CUDA_INFO"
	.align	4


	//----- nvinfo : EIATTR_REGCOUNT
	.align		4
        /*0000*/ 	.byte	0x04, 0x2f
        /*0002*/ 	.short	(.L_1 - .L_0)
	.align		4
.L_0:
        /*0004*/ 	.word	index@(triton_poi_fused_convolution_max_pool2d_with_indices_relu_11)
        /*0008*/ 	.word	0x0000001e


	//----- nvinfo : EIATTR_MIN_STACK_SIZE
	.align		4
.L_1:
        /*000c*/ 	.byte	0x04, 0x12
        /*000e*/ 	.short	(.L_3 - .L_2)
	.align		4
.L_2:
        /*0010*/ 	.word	index@(triton_poi_fused_convolution_max_pool2d_with_indices_relu_11)
        /*0014*/ 	.word	0x00000000


	//----- nvinfo : EIATTR_FRAME_SIZE
	.align		4
.L_3:
        /*0018*/ 	.byte	0x04, 0x11
        /*001a*/ 	.short	(.L_5 - .L_4)
	.align		4
.L_4:
        /*001c*/ 	.word	index@(triton_poi_fused_convolution_max_pool2d_with_indices_relu_11)
        /*0020*/ 	.word	0x00000000


	//----- nvinfo : EIATTR_MIN_STACK_SIZE
	.align		4
.L_5:
        /*0024*/ 	.byte	0x04, 0x12
        /*0026*/ 	.short	(.L_7 - .L_6)
	.align		4
.L_6:
        /*0028*/ 	.word	index@(triton_poi_fused_convolution_max_pool2d_with_indices_relu_11)
        /*002c*/ 	.word	0x00000000
.L_7:


//--------------------- .nv.info.triton_poi_fused_convolution_max_pool2d_with_indices_relu_11 --------------------------
	.section	.nv.info.triton_poi_fused_convolution_max_pool2d_with_indices_relu_11,"",@"SHT_CUDA_INFO"
	.sectionflags	@""
	.align	4


	//----- nvinfo : EIATTR_CUDA_API_VERSION
	.align		4
        /*0000*/ 	.byte	0x04, 0x37
        /*0002*/ 	.short	(.L_9 - .L_8)
.L_8:
        /*0004*/ 	.word	0x0000007c


	//----- nvinfo : EIATTR_KPARAM_INFO
	.align		4
.L_9:
        /*0008*/ 	.byte	0x04, 0x17
        /*000a*/ 	.short	(.L_11 - .L_10)
.L_10:
        /*000c*/ 	.word	0x00000000
        /*0010*/ 	.short	0x0004
        /*0012*/ 	.short	0x001c
        /*0014*/ 	.byte	0x00, 0xf0, 0x11, 0x00


	//----- nvinfo : EIATTR_KPARAM_INFO
	.align		4
.L_11:
        /*0018*/ 	.byte	0x04, 0x17
        /*001a*/ 	.short	(.L_13 - .L_12)
.L_12:
        /*001c*/ 	.word	0x00000000
        /*0020*/ 	.short	0x0003
        /*0022*/ 	.short	0x0018
        /*0024*/ 	.byte	0x00, 0xf0, 0x11, 0x00


	//----- nvinfo : EIATTR_KPARAM_INFO
	.align		4
.L_13:
        /*0028*/ 	.byte	0x04, 0x17
        /*002a*/ 	.short	(.L_15 - .L_14)
.L_14:
        /*002c*/ 	.word	0x00000000
        /*0030*/ 	.short	0x0002
        /*0032*/ 	.short	0x0010
        /*0034*/ 	.byte	0x00, 0xf4, 0x21, 0x00


	//----- nvinfo : EIATTR_KPARAM_INFO
	.align		4
.L_15:
        /*0038*/ 	.byte	0x04, 0x17
        /*003a*/ 	.short	(.L_17 - .L_16)
.L_16:
        /*003c*/ 	.word	0x00000000
        /*0040*/ 	.short	0x0001
        /*0042*/ 	.short	0x0008
        /*0044*/ 	.byte	0x00, 0xf4, 0x21, 0x00


	//----- nvinfo : EIATTR_KPARAM_INFO
	.align		4
.L_17:
        /*0048*/ 	.byte	0x04, 0x17
        /*004a*/ 	.short	(.L_19 - .L_18)
.L_18:
        /*004c*/ 	.word	0x00000000
        /*0050*/ 	.short	0x0000
        /*0052*/ 	.short	0x0000
        /*0054*/ 	.byte	0x00, 0xf4, 0x21, 0x00


	//----- nvinfo : EIATTR_SPARSE_MMA_MASK
	.align		4
.L_19:
        /*0058*/ 	.byte	0x03, 0x50
        /*005a*/ 	.short	0x0000


	//----- nvinfo : EIATTR_MAXREG_COUNT
	.align		4
        /*005c*/ 	.byte	0x03, 0x1b
        /*005e*/ 	.short	0x00ff


	//----- nvinfo : EIATTR_EXIT_INSTR_OFFSETS
	.align		4
        /*0060*/ 	.byte	0x04, 0x1c
        /*0062*/ 	.short	(.L_21 - .L_20)


	//   ....[0]....
.L_20:
        /*0064*/ 	.word	0x000006a0


	//   ....[1]....
        /*0068*/ 	.word	0x000006c0


	//----- nvinfo : EIATTR_REQNTID
	.align		4
.L_21:
        /*006c*/ 	.byte	0x04, 0x10
        /*006e*/ 	.short	(.L_23 - .L_22)
.L_22:
        /*0070*/ 	.word	0x00000080
        /*0074*/ 	.word	0x00000001
        /*0078*/ 	.word	0x00000001


	//----- nvinfo : EIATTR_CBANK_PARAM_SIZE
	.align		4
.L_23:
        /*007c*/ 	.byte	0x03, 0x19
        /*007e*/ 	.short	0x0020


	//----- nvinfo : EIATTR_PARAM_CBANK
	.align		4
        /*0080*/ 	.byte	0x04, 0x0a
        /*0082*/ 	.short	(.L_25 - .L_24)
	.align		4
.L_24:
        /*0084*/ 	.word	index@(.nv.constant0.triton_poi_fused_convolution_max_pool2d_with_indices_relu_11)
        /*0088*/ 	.short	0x0210
        /*008a*/ 	.short	0x0020


	//----- nvinfo : EIATTR_SW_WAR
	.align		4
.L_25:
        /*008c*/ 	.byte	0x04, 0x36
        /*008e*/ 	.short	(.L_27 - .L_26)
.L_26:
        /*0090*/ 	.word	0x00000008
.L_27:


//--------------------- .nv.callgraph             --------------------------
	.section	.nv.callgraph,"",@"SHT_CUDA_CALLGRAPH"
	.align	4
	.sectionentsize	8
	.align		4
        /*0000*/ 	.word	0x00000000
	.align		4
        /*0004*/ 	.word	0xffffffff
	.align		4
        /*0008*/ 	.word	0x00000000
	.align		4
        /*000c*/ 	.word	0xfffffffe
	.align		4
        /*0010*/ 	.word	0x00000000
	.align		4
        /*0014*/ 	.word	0xfffffffd
	.align		4
        /*0018*/ 	.word	0x00000000
	.align		4
        /*001c*/ 	.word	0xfffffffc


//--------------------- .text.triton_poi_fused_convolution_max_pool2d_with_indices_relu_11 --------------------------
	.section	.text.triton_poi_fused_convolution_max_pool2d_with_indices_relu_11,"ax",@progbits
	.sectionflags	@"SHF_BARRIERS=1"
	.align	128
        .global         triton_poi_fused_convolution_max_pool2d_with_indices_relu_11
        .type           triton_poi_fused_convolution_max_pool2d_with_indices_relu_11,@function
        .size           triton_poi_fused_convolution_max_pool2d_with_indices_relu_11,(.L_x_1 - triton_poi_fused_convolution_max_pool2d_with_indices_relu_11)
        .other          triton_poi_fused_convolution_max_pool2d_with_indices_relu_11,@"STO_CUDA_ENTRY STV_DEFAULT"
triton_poi_fused_convolution_max_pool2d_with_indices_relu_11:
.text.triton_poi_fused_convolution_max_pool2d_with_indices_relu_11:
[----:B------:R-:W0:Y:S01]  /*0000*/  LDC R1, c[0x0][0x28] ;  /* 0x00000a00ff017b82 */ /* 0x000e220000000800 */
[----:B------:R-:W1:Y:S07]  /*0010*/  S2R R3, SR_CTAID.Z ;  /* 0x0000000000037919 */ /* 0x000e6e0000002700 */
[----:B------:R-:W1:Y:S01]  /*0020*/  S2UR UR4, SR_CTAID.Y ;  /* 0x00000000000479c3 */ /* 0x000e620000002600 */
[----:B------:R-:W-:Y:S01]  /*0030*/  CS2R R16, SRZ ;  /* 0x0000000000107805 */ /* 0x000fe2000001ff00 */
[----:B------:R-:W-:Y:S01]  /*0040*/  ULDC.64 UR6, c[0x0][0x208] ;  /* 0x0000820000067ab9 */ /* 0x000fe20000000a00 */
[----:B------:R-:W2:Y:S01]  /*0050*/  S2R R19, SR_TID.X ;  /* 0x0000000000137919 */ /* 0x000ea20000002100 */
[----:B------:R-:W3:Y:S04]  /*0060*/  S2R R2, SR_CTAID.X ;  /* 0x0000000000027919 */ /* 0x000ee80000002500 */
[----:B------:R-:W1:Y:S08]  /*0070*/  LDC R0, c[0x0][0x10] ;  /* 0x00000400ff007b82 */ /* 0x000e700000000800 */
[----:B------:R-:W4:Y:S01]  /*0080*/  LDC.64 R14, c[0x0][0x210] ;  /* 0x00008400ff0e7b82 */ /* 0x000f220000000a00 */
[----:B-1----:R-:W-:-:S04]  /*0090*/  IMAD R3, R3, R0, UR4 ;  /* 0x0000000403037e24 */ /* 0x002fc8000f8e0200 */
[----:B------:R-:W-:Y:S01]  /*00a0*/  IMAD.SHL.U32 R0, R3, 0x400, RZ ;  /* 0x0000040003007824 */ /* 0x000fe200078e00ff */
[----:B---3--:R-:W-:-:S04]  /*00b0*/  ISETP.GE.AND P0, PT, R2, 0x9, PT ;  /* 0x000000090200780c */ /* 0x008fc80003f06270 */
[----:B--2---:R-:W-:-:S04]  /*00c0*/  LOP3.LUT R9, R0, 0x7f, R19, 0xf8, !PT ;  /* 0x0000007f00097812 */ /* 0x004fc800078ef813 */
[C---:B------:R-:W-:Y:S01]  /*00d0*/  LOP3.LUT R5, R9.reuse, 0x80, RZ, 0xfc, !PT ;  /* 0x0000008009057812 */ /* 0x040fe200078efcff */
[C-C-:B------:R-:W-:Y:S01]  /*00e0*/  IMAD R13, R9.reuse, 0x9, R2.reuse ;  /* 0x00000009090d7824 */ /* 0x140fe200078e0202 */
[----:B------:R-:W-:Y:S02]  /*00f0*/  ISETP.LT.AND P5, PT, R9, 0x10000, !P0 ;  /* 0x000100000900780c */ /* 0x000fe400047a1270 */
[C---:B------:R-:W-:Y:S01]  /*0100*/  ISETP.LT.AND P6, PT, R5.reuse, 0x10000, !P0 ;  /* 0x000100000500780c */ /* 0x040fe200047c1270 */
[----:B------:R-:W-:Y:S01]  /*0110*/  IMAD R7, R5, 0x9, R2 ;  /* 0x0000000905077824 */ /* 0x000fe200078e0202 */
[C---:B------:R-:W-:Y:S02]  /*0120*/  LOP3.LUT R4, R9.reuse, 0x200, RZ, 0xfc, !PT ;  /* 0x0000020009047812 */ /* 0x040fe400078efcff */
[----:B------:R-:W-:Y:S02]  /*0130*/  LOP3.LUT R6, R9, 0x280, RZ, 0xfc, !PT ;  /* 0x0000028009067812 */ /* 0x000fe400078efcff */
[----:B------:R-:W-:Y:S01]  /*0140*/  ISETP.LT.AND P4, PT, R4, 0x10000, !P0 ;  /* 0x000100000400780c */ /* 0x000fe20004781270 */
[----:B----4-:R-:W-:Y:S01]  /*0150*/  IMAD.WIDE R4, R13, 0x4, R14 ;  /* 0x000000040d047825 */ /* 0x010fe200078e020e */
[----:B------:R-:W-:-:S02]  /*0160*/  ISETP.LT.AND P3, PT, R6, 0x10000, !P0 ;  /* 0x000100000600780c */ /* 0x000fc40004761270 */
[----:B------:R-:W-:Y:S01]  /*0170*/  LOP3.LUT R8, R9, 0x300, RZ, 0xfc, !PT ;  /* 0x0000030009087812 */ /* 0x000fe200078efcff */
[----:B------:R-:W-:Y:S01]  /*0180*/  IMAD.WIDE R6, R7, 0x4, R14 ;  /* 0x0000000407067825 */ /* 0x000fe200078e020e */
[C---:B------:R-:W-:Y:S01]  /*0190*/  LOP3.LUT R10, R9.reuse, 0x380, RZ, 0xfc, !PT ;  /* 0x00000380090a7812 */ /* 0x040fe200078efcff */
[----:B------:R-:W2:Y:S01]  /*01a0*/  @P5 LDG.E.EL R16, desc[UR6][R4.64] ;  /* 0x0000000604105981 */ /* 0x000ea2000c2e1900 */
[C---:B------:R-:W-:Y:S02]  /*01b0*/  LOP3.LUT R11, R9.reuse, 0x100, RZ, 0xfc, !PT ;  /* 0x00000100090b7812 */ /* 0x040fe400078efcff */
[----:B------:R-:W-:Y:S01]  /*01c0*/  LOP3.LUT R9, R9, 0x180, RZ, 0xfc, !PT ;  /* 0x0000018009097812 */ /* 0x000fe200078efcff */
[----:B------:R1:W3:Y:S01]  /*01d0*/  @P6 LDG.E.EL R17, desc[UR6][R6.64] ;  /* 0x0000000606116981 */ /* 0x0002e2000c2e1900 */
[----:B------:R-:W-:Y:S02]  /*01e0*/  ISETP.LT.AND P5, PT, R11, 0x10000, !P0 ;  /* 0x000100000b00780c */ /* 0x000fe400047a1270 */
[----:B------:R-:W-:Y:S01]  /*01f0*/  ISETP.LT.AND P6, PT, R9, 0x10000, !P0 ;  /* 0x000100000900780c */ /* 0x000fe200047c1270 */
[--C-:B------:R-:W-:Y:S01]  /*0200*/  IMAD R11, R11, 0x9, R2.reuse ;  /* 0x000000090b0b7824 */ /* 0x100fe200078e0202 */
[----:B------:R-:W-:Y:S01]  /*0210*/  ISETP.LT.AND P2, PT, R8, 0x10000, !P0 ;  /* 0x000100000800780c */ /* 0x000fe20004741270 */
[----:B------:R-:W-:Y:S01]  /*0220*/  IMAD R9, R9, 0x9, R2 ;  /* 0x0000000909097824 */ /* 0x000fe200078e0202 */
[----:B------:R-:W-:Y:S01]  /*0230*/  ISETP.LT.AND P1, PT, R10, 0x10000, !P0 ;  /* 0x000100000a00780c */ /* 0x000fe20004721270 */
[----:B------:R-:W-:-:S02]  /*0240*/  IMAD.MOV.U32 R18, RZ, RZ, RZ ;  /* 0x000000ffff127224 */ /* 0x000fc400078e00ff */
[----:B------:R-:W-:Y:S02]  /*0250*/  IMAD.MOV.U32 R20, RZ, RZ, RZ ;  /* 0x000000ffff147224 */ /* 0x000fe400078e00ff */
[----:B-1----:R-:W-:-:S04]  /*0260*/  IMAD.WIDE R6, R11, 0x4, R14 ;  /* 0x000000040b067825 */ /* 0x002fc800078e020e */
[----:B------:R-:W-:Y:S01]  /*0270*/  IMAD.WIDE R8, R9, 0x4, R14 ;  /* 0x0000000409087825 */ /* 0x000fe200078e020e */
[----:B------:R-:W4:Y:S04]  /*0280*/  @P5 LDG.E.EL R18, desc[UR6][R6.64] ;  /* 0x0000000606125981 */ /* 0x000f28000c2e1900 */
[----:B------:R-:W5:Y:S01]  /*0290*/  @P6 LDG.E.EL R20, desc[UR6][R8.64] ;  /* 0x0000000608146981 */ /* 0x000f62000c2e1900 */
[C---:B------:R-:W-:Y:S02]  /*02a0*/  VIADD R21, R13.reuse, 0x1200 ;  /* 0x000012000d157836 */ /* 0x040fe40000000000 */
[C---:B------:R-:W-:Y:S02]  /*02b0*/  VIADD R23, R13.reuse, 0x1680 ;  /* 0x000016800d177836 */ /* 0x040fe40000000000 */
[----:B------:R-:W-:-:S02]  /*02c0*/  VIADD R25, R13, 0x1b00 ;  /* 0x00001b000d197836 */ /* 0x000fc40000000000 */
[----:B------:R-:W-:Y:S02]  /*02d0*/  VIADD R27, R13, 0x1f80 ;  /* 0x00001f800d1b7836 */ /* 0x000fe40000000000 */
[----:B------:R-:W-:-:S04]  /*02e0*/  IMAD.WIDE R4, R21, 0x4, R14 ;  /* 0x0000000415047825 */ /* 0x000fc800078e020e */
[----:B------:R-:W-:Y:S01]  /*02f0*/  IMAD.WIDE R10, R23, 0x4, R14 ;  /* 0x00000004170a7825 */ /* 0x000fe200078e020e */
[----:B------:R-:W-:-:S03]  /*0300*/  CS2R R22, SRZ ;  /* 0x0000000000167805 */ /* 0x000fc6000001ff00 */
[----:B------:R-:W-:-:S03]  /*0310*/  IMAD.WIDE R12, R25, 0x4, R14 ;  /* 0x00000004190c7825 */ /* 0x000fc600078e020e */
[----:B------:R-:W5:Y:S01]  /*0320*/  @P3 LDG.E.EL R22, desc[UR6][R10.64] ;  /* 0x000000060a163981 */ /* 0x000f62000c2e1900 */
[----:B------:R-:W-:Y:S02]  /*0330*/  IMAD.MOV.U32 R21, RZ, RZ, RZ ;  /* 0x000000ffff157224 */ /* 0x000fe400078e00ff */
[----:B------:R-:W-:Y:S01]  /*0340*/  IMAD.MOV.U32 R24, RZ, RZ, RZ ;  /* 0x000000ffff187224 */ /* 0x000fe200078e00ff */
[----:B------:R-:W5:Y:S01]  /*0350*/  @P2 LDG.E.EL R23, desc[UR6][R12.64] ;  /* 0x000000060c172981 */ /* 0x000f62000c2e1900 */
[----:B------:R-:W-:-:S03]  /*0360*/  IMAD.WIDE R14, R27, 0x4, R14 ;  /* 0x000000041b0e7825 */ /* 0x000fc600078e020e */
[----:B------:R-:W5:Y:S04]  /*0370*/  @P4 LDG.E.EL R21, desc[UR6][R4.64] ;  /* 0x0000000604154981 */ /* 0x000f68000c2e1900 */
[----:B------:R1:W5:Y:S01]  /*0380*/  @P1 LDG.E.EL R24, desc[UR6][R14.64] ;  /* 0x000000060e181981 */ /* 0x000362000c2e1900 */
[----:B------:R-:W1:Y:S01]  /*0390*/  S2R R25, SR_TID.X ;  /* 0x0000000000197919 */ /* 0x000e620000002100 */
[----:B------:R-:W1:Y:S01]  /*03a0*/  S2UR UR5, SR_CgaCtaId ;  /* 0x00000000000579c3 */ /* 0x000e620000008800 */
[----:B------:R-:W-:Y:S01]  /*03b0*/  UMOV UR4, 0x400 ;  /* 0x0000040000047882 */ /* 0x000fe20000000000 */
[----:B------:R-:W-:-:S06]  /*03c0*/  IMAD.SHL.U32 R19, R19, 0x4, RZ ;  /* 0x0000000413137824 */ /* 0x000fcc00078e00ff */
[----:B01----:R-:W0:Y:S01]  /*03d0*/  LDC.64 R14, c[0x0][0x218] ;  /* 0x00008600ff0e7b82 */ /* 0x003e220000000a00 */
[----:B------:R-:W-:Y:S01]  /*03e0*/  UPRMT UR4, UR5, 0x654, UR4 ;  /* 0x0000065405047896 */ /* 0x000fe20008000004 */
[C---:B------:R-:W-:Y:S01]  /*03f0*/  LOP3.LUT R6, R25.reuse, 0x7f, RZ, 0xc0, !PT ;  /* 0x0000007f19067812 */ /* 0x040fe200078ec0ff */
[----:B------:R-:W-:-:S04]  /*0400*/  IMAD.SHL.U32 R7, R25, 0x4, RZ ;  /* 0x0000000419077824 */ /* 0x000fc800078e00ff */
[----:B------:R-:W-:Y:S02]  /*0410*/  LEA R25, R6, UR4, 0x2 ;  /* 0x0000000406197c11 */ /* 0x000fe4000f8e10ff */
[----:B------:R-:W-:-:S04]  /*0420*/  LOP3.LUT R7, R7, 0x1fc, RZ, 0xc0, !PT ;  /* 0x000001fc07077812 */ /* 0x000fc800078ec0ff */
[----:B------:R-:W-:Y:S02]  /*0430*/  LEA R26, R7, UR4, 0x2 ;  /* 0x00000004071a7c11 */ /* 0x000fe4000f8e10ff */
[----:B------:R-:W-:Y:S01]  /*0440*/  LOP3.LUT R19, R19, 0x1fc, RZ, 0xc0, !PT ;  /* 0x000001fc13137812 */ /* 0x000fe200078ec0ff */
[----:B--2---:R1:W-:Y:S04]  /*0450*/  STS [R25], R16 ;  /* 0x0000001019007388 */ /* 0x0043e80000000800 */
[----:B---3--:R2:W-:Y:S04]  /*0460*/  STS [R25+0x200], R17 ;  /* 0x0002001119007388 */ /* 0x0085e80000000800 */
[----:B----4-:R3:W-:Y:S04]  /*0470*/  STS [R25+0x400], R18 ;  /* 0x0004001219007388 */ /* 0x0107e80000000800 */
[----:B-----5:R-:W-:Y:S01]  /*0480*/  STS [R25+0x600], R20 ;  /* 0x0006001419007388 */ /* 0x020fe20000000800 */
[----:B------:R-:W-:Y:S06]  /*0490*/  BAR.SYNC.DEFER_BLOCKING 0x0 ;  /* 0x0000000000007b1d */ /* 0x000fec0000010000 */
[----:B------:R-:W4:Y:S02]  /*04a0*/  LDS.128 R8, [R26] ;  /* 0x000000001a087984 */ /* 0x000f240000000c00 */
[----:B------:R-:W-:Y:S06]  /*04b0*/  BAR.SYNC.DEFER_BLOCKING 0x0 ;  /* 0x0000000000007b1d */ /* 0x000fec0000010000 */
[----:B------:R-:W-:Y:S04]  /*04c0*/  STS [R25], R21 ;  /* 0x0000001519007388 */ /* 0x000fe80000000800 */
[----:B------:R-:W-:Y:S04]  /*04d0*/  STS [R25+0x200], R22 ;  /* 0x0002001619007388 */ /* 0x000fe80000000800 */
[----:B------:R-:W-:Y:S04]  /*04e0*/  STS [R25+0x400], R23 ;  /* 0x0004001719007388 */ /* 0x000fe80000000800 */
[----:B------:R-:W-:Y:S01]  /*04f0*/  STS [R25+0x600], R24 ;  /* 0x0006001819007388 */ /* 0x000fe20000000800 */
[----:B------:R-:W-:Y:S01]  /*0500*/  BAR.SYNC.DEFER_BLOCKING 0x0 ;  /* 0x0000000000007b1d */ /* 0x000fe20000010000 */
[----:B-1----:R-:W-:-:S04]  /*0510*/  LOP3.LUT R16, R0, R19, RZ, 0xfc, !PT ;  /* 0x0000001300107212 */ /* 0x002fc800078efcff */
[----:B------:R-:W-:-:S04]  /*0520*/  SHF.R.S32.HI R13, RZ, 0x1f, R16 ;  /* 0x0000001fff0d7819 */ /* 0x000fc80000011410 */
[----:B--2---:R-:W-:Y:S02]  /*0530*/  LEA.HI R17, R13, R16, RZ, 0x8 ;  /* 0x000000100d117211 */ /* 0x004fe400078f40ff */
[----:B------:R-:W1:Y:S01]  /*0540*/  LDC.64 R12, c[0x0][0x220] ;  /* 0x00008800ff0c7b82 */ /* 0x000e620000000a00 */
[----:B------:R-:W2:Y:S01]  /*0550*/  LDS.128 R4, [R26] ;  /* 0x000000001a047984 */ /* 0x000ea20000000c00 */
[----:B---3--:R-:W-:Y:S02]  /*0560*/  SHF.R.S32.HI R18, RZ, 0x15, R3 ;  /* 0x00000015ff127819 */ /* 0x008fe40000011403 */
[----:B------:R-:W-:Y:S02]  /*0570*/  LOP3.LUT R3, R17, 0xffffff00, RZ, 0xc0, !PT ;  /* 0xffffff0011037812 */ /* 0x000fe400078ec0ff */
[----:B------:R-:W-:Y:S02]  /*0580*/  LOP3.LUT R0, R0, 0x200, R19, 0xfe, !PT ;  /* 0x0000020000007812 */ /* 0x000fe400078efe13 */
[----:B------:R-:W-:Y:S01]  /*0590*/  SGXT R19, R18, 0x1 ;  /* 0x000000011213781a */ /* 0x000fe20000000200 */
[----:B------:R-:W-:-:S03]  /*05a0*/  IMAD.IADD R3, R16, 0x1, -R3 ;  /* 0x0000000110037824 */ /* 0x000fc600078e0a03 */
[----:B------:R-:W-:Y:S01]  /*05b0*/  LEA.HI R19, R19, R0, RZ, 0x8 ;  /* 0x0000000013137211 */ /* 0x000fe200078f40ff */
[----:B------:R-:W-:Y:S01]  /*05c0*/  IMAD R2, R2, 0x100, R3 ;  /* 0x0000010002027824 */ /* 0x000fe200078e0203 */
[----:B------:R-:W-:Y:S02]  /*05d0*/  SHF.R.S32.HI R17, RZ, 0x8, R17 ;  /* 0x00000008ff117819 */ /* 0x000fe40000011411 */
[----:B------:R-:W-:Y:S02]  /*05e0*/  ISETP.LT.AND P1, PT, R16, 0x10000, !P0 ;  /* 0x000100001000780c */ /* 0x000fe40004721270 */
[----:B------:R-:W-:Y:S02]  /*05f0*/  SHF.R.S32.HI R19, RZ, 0x8, R19 ;  /* 0x00000008ff137819 */ /* 0x000fe40000011413 */
[----:B------:R-:W-:Y:S01]  /*0600*/  ISETP.LT.AND P0, PT, R0, 0x10000, !P0 ;  /* 0x000100000000780c */ /* 0x000fe20004701270 */
[--C-:B------:R-:W-:Y:S02]  /*0610*/  IMAD R17, R17, 0x900, R2.reuse ;  /* 0x0000090011117824 */ /* 0x100fe400078e0202 */
[----:B------:R-:W-:-:S02]  /*0620*/  IMAD R19, R19, 0x900, R2 ;  /* 0x0000090013137824 */ /* 0x000fc400078e0202 */
[----:B0-----:R-:W-:-:S04]  /*0630*/  IMAD.WIDE R2, R17, 0x4, R14 ;  /* 0x0000000411027825 */ /* 0x001fc800078e020e */
[----:B------:R-:W-:Y:S01]  /*0640*/  IMAD.WIDE R14, R19, 0x4, R14 ;  /* 0x00000004130e7825 */ /* 0x000fe200078e020e */
[----:B----4-:R0:W-:Y:S03]  /*0650*/  @P1 STG.E.128 desc[UR6][R2.64], R8 ;  /* 0x0000000802001986 */ /* 0x0101e6000c101d06 */
[----:B-1----:R-:W-:-:S04]  /*0660*/  IMAD.WIDE R16, R17, 0x4, R12 ;  /* 0x0000000411107825 */ /* 0x002fc800078e020c */
[----:B------:R-:W-:Y:S01]  /*0670*/  IMAD.WIDE R12, R19, 0x4, R12 ;  /* 0x00000004130c7825 */ /* 0x000fe200078e020c */
[----:B--2---:R0:W-:Y:S04]  /*0680*/  @P0 STG.E.128 desc[UR6][R14.64], R4 ;  /* 0x000000040e000986 */ /* 0x0041e8000c101d06 */
[----:B------:R0:W-:Y:S02]  /*0690*/  @P1 STG.E.128 desc[UR6][R16.64], R8 ;  /* 0x0000000810001986 */ /* 0x0001e4000c101d06 */
[----:B0-----:R-:W-:Y:S05]  /*06a0*/  @!P0 EXIT ;  /* 0x000000000000894d */ /* 0x001fea0003800000 */
[----:B------:R-:W-:Y:S01]  /*06b0*/  STG.E.128 desc[UR6][R12.64], R4 ;  /* 0x000000040c007986 */ /* 0x000fe2000c101d06 */
[----:B------:R-:W-:Y:S05]  /*06c0*/  EXIT ;  /* 0x000000000000794d */ /* 0x000fea0003800000 */
.L_x_0:
[----:B------:R-:W-:-:S00]  /*06d0*/  BRA `(.L_x_0) ;  /* 0xfffffffc00fc7947 */ /* 0x000fc0000383ffff */
[----:B------:R-:W-:-:S00]  /*06e0*/  NOP ;  /* 0x0000000000007918 */ /* 0x000fc00000000000 */
        /* <DEDUP_REMOVED lines=9> */
.L_x_1:


//--------------------- .nv.shared.triton_poi_fused_convolution_max_pool2d_with_indices_relu_11 --------------------------
	.section	.nv.shared.triton_poi_fused_convolution_max_pool2d_with_indices_relu_11,"aw",@nobits
	.sectionflags	@""
	.align	16
	.zero		1024


//--------------------- .nv.constant0.triton_poi_fused_convolution_max_pool2d_with_indices_relu_11 --------------------------
	.section	.nv.constant0.triton_poi_fused_convolution_max_pool2d_with_indices_relu_11,"a",@progbits
	.sectionflags	@""
	.align	4
.nv.constant0.triton_poi_fused_convolution_max_pool2d_with_indices_relu_11:
	.zero		560
